	.headerflags	@"EF_CUDA_TEXMODE_UNIFIED EF_CUDA_64BIT_ADDRESS EF_CUDA_ACCELERATORS EF_CUDA_SM90 EF_CUDA_VIRTUAL_SM(EF_CUDA_SM90)"
	.elftype	@"ET_EXEC"


//--------------------- .nv.info                  --------------------------
	.section	.nv.info,"",@"SHT_CUDA_INFO"
	.align	4


	//----- nvinfo : EIATTR_REGCOUNT
	.align		4
        /*0000*/ 	.byte	0x04, 0x2f
        /*0002*/ 	.short	(.L_3 - .L_2)
	.align		4
.L_2:
        /*0004*/ 	.word	index@(triton_poi_fused__native_batch_norm_legit_no_training_add_relu_18)
        /*0008*/ 	.word	0x00000014


	//----- nvinfo : EIATTR_MIN_STACK_SIZE
	.align		4
.L_3:
        /*000c*/ 	.byte	0x04, 0x12
        /*000e*/ 	.short	(.L_5 - .L_4)
	.align		4
.L_4:
        /*0010*/ 	.word	index@(triton_poi_fused__native_batch_norm_legit_no_training_add_relu_18)
        /*0014*/ 	.word	0x00000000


	//----- nvinfo : EIATTR_FRAME_SIZE
	.align		4
.L_5:
        /*0018*/ 	.byte	0x04, 0x11
        /*001a*/ 	.short	(.L_7 - .L_6)
	.align		4
.L_6:
        /*001c*/ 	.word	index@(triton_poi_fused__native_batch_norm_legit_no_training_add_relu_18)
        /*0020*/ 	.word	0x00000000


	//----- nvinfo : EIATTR_MIN_STACK_SIZE
	.align		4
.L_7:
        /*0024*/ 	.byte	0x04, 0x12
        /*0026*/ 	.short	(.L_9 - .L_8)
	.align		4
.L_8:
        /*0028*/ 	.word	index@(triton_poi_fused__native_batch_norm_legit_no_training_add_relu_18)
        /*002c*/ 	.word	0x00000000
.L_9:


//--------------------- .nv.info.triton_poi_fused__native_batch_norm_legit_no_training_add_relu_18 --------------------------
	.section	.nv.info.triton_poi_fused__native_batch_norm_legit_no_training_add_relu_18,"",@"SHT_CUDA_INFO"
	.sectionflags	@""
	.align	4


	//----- nvinfo : EIATTR_CUDA_API_VERSION
	.align		4
        /*0000*/ 	.byte	0x04, 0x37
        /*0002*/ 	.short	(.L_11 - .L_10)
.L_10:
        /*0004*/ 	.word	0x0000007c


	//----- nvinfo : EIATTR_KPARAM_INFO
	.align		4
.L_11:
        /*0008*/ 	.byte	0x04, 0x17
        /*000a*/ 	.short	(.L_13 - .L_12)
.L_12:
        /*000c*/ 	.word	0x00000000
        /*0010*/ 	.short	0x0007
        /*0012*/ 	.short	0x0038
        /*0014*/ 	.byte	0x00, 0xf0, 0x11, 0x00


	//----- nvinfo : EIATTR_KPARAM_INFO
	.align		4
.L_13:
        /*0018*/ 	.byte	0x04, 0x17
        /*001a*/ 	.short	(.L_15 - .L_14)
.L_14:
        /*001c*/ 	.word	0x00000000
        /*0020*/ 	.short	0x0006
        /*0022*/ 	.short	0x0030
        /*0024*/ 	.byte	0x00, 0xf4, 0x21, 0x00


	//----- nvinfo : EIATTR_KPARAM_INFO
	.align		4
.L_15:
        /*0028*/ 	.byte	0x04, 0x17
        /*002a*/ 	.short	(.L_17 - .L_16)
.L_16:
        /*002c*/ 	.word	0x00000000
        /*0030*/ 	.short	0x0005
        /*0032*/ 	.short	0x0028
        /*0034*/ 	.byte	0x00, 0xf4, 0x21, 0x00


	//----- nvinfo : EIATTR_KPARAM_INFO
	.align		4
.L_17:
        /*0038*/ 	.byte	0x04, 0x17
        /*003a*/ 	.short	(.L_19 - .L_18)
.L_18:
        /*003c*/ 	.word	0x00000000
        /*0040*/ 	.short	0x0004
        /*0042*/ 	.short	0x0020
        /*0044*/ 	.byte	0x00, 0xf4, 0x21, 0x00


	//----- nvinfo : EIATTR_KPARAM_INFO
	.align		4
.L_19:
        /*0048*/ 	.byte	0x04, 0x17
        /*004a*/ 	.short	(.L_21 - .L_20)
.L_20:
        /*004c*/ 	.word	0x00000000
        /*0050*/ 	.short	0x0003
        /*0052*/ 	.short	0x0018
        /*0054*/ 	.byte	0x00, 0xf4, 0x21, 0x00


	//----- nvinfo : EIATTR_KPARAM_INFO
	.align		4
.L_21:
        /*0058*/ 	.byte	0x04, 0x17
        /*005a*/ 	.short	(.L_23 - .L_22)
.L_22:
        /*005c*/ 	.word	0x00000000
        /*0060*/ 	.short	0x0002
        /*0062*/ 	.short	0x0010
        /*0064*/ 	.byte	0x00, 0xf4, 0x21, 0x00


	//----- nvinfo : EIATTR_KPARAM_INFO
	.align		4
.L_23:
        /*0068*/ 	.byte	0x04, 0x17
        /*006a*/ 	.short	(.L_25 - .L_24)
.L_24:
        /*006c*/ 	.word	0x00000000
        /*0070*/ 	.short	0x0001
        /*0072*/ 	.short	0x0008
        /*0074*/ 	.byte	0x00, 0xf4, 0x21, 0x00


	//----- nvinfo : EIATTR_KPARAM_INFO
	.align		4
.L_25:
        /*0078*/ 	.byte	0x04, 0x17
        /*007a*/ 	.short	(.L_27 - .L_26)
.L_26:
        /*007c*/ 	.word	0x00000000
        /*0080*/ 	.short	0x0000
        /*0082*/ 	.short	0x0000
        /*0084*/ 	.byte	0x00, 0xf4, 0x21, 0x00


	//----- nvinfo : EIATTR_SPARSE_MMA_MASK
	.align		4
.L_27:
        /*0088*/ 	.byte	0x03, 0x50
        /*008a*/ 	.short	0x0000


	//----- nvinfo : EIATTR_MAXREG_COUNT
	.align		4
        /*008c*/ 	.byte	0x03, 0x1b
        /*008e*/ 	.short	0x00ff


	//----- nvinfo : EIATTR_EXIT_INSTR_OFFSETS
	.align		4
        /*0090*/ 	.byte	0x04, 0x1c
        /*0092*/ 	.short	(.L_29 - .L_28)


	//   ....[0]....
.L_28:
        /*0094*/ 	.word	0x000003b0


	//----- nvinfo : EIATTR_REQNTID
	.align		4
.L_29:
        /*0098*/ 	.byte	0x04, 0x10
        /*009a*/ 	.short	(.L_31 - .L_30)
.L_30:
        /*009c*/ 	.word	0x00000080
        /*00a0*/ 	.word	0x00000001
        /*00a4*/ 	.word	0x00000001


	//----- nvinfo : EIATTR_CBANK_PARAM_SIZE
	.align		4
.L_31:
        /*00a8*/ 	.byte	0x03, 0x19
        /*00aa*/ 	.short	0x003c


	//----- nvinfo : EIATTR_PARAM_CBANK
	.align		4
        /*00ac*/ 	.byte	0x04, 0x0a
        /*00ae*/ 	.short	(.L_33 - .L_32)
	.align		4
.L_32:
        /*00b0*/ 	.word	index@(.nv.constant0.triton_poi_fused__native_batch_norm_legit_no_training_add_relu_18)
        /*00b4*/ 	.short	0x0210
        /*00b6*/ 	.short	0x003c


	//----- nvinfo : EIATTR_SW_WAR
	.align		4
.L_33:
        /*00b8*/ 	.byte	0x04, 0x36
        /*00ba*/ 	.short	(.L_35 - .L_34)
.L_34:
        /*00bc*/ 	.word	0x00000008
.L_35:


//--------------------- .nv.callgraph             --------------------------
	.section	.nv.callgraph,"",@"SHT_CUDA_CALLGRAPH"
	.align	4
	.sectionentsize	8
	.align		4
        /*0000*/ 	.word	0x00000000
	.align		4
        /*0004*/ 	.word	0xffffffff
	.align		4
        /*0008*/ 	.word	0x00000000
	.align		4
        /*000c*/ 	.word	0xfffffffe
	.align		4
        /*0010*/ 	.word	0x00000000
	.align		4
        /*0014*/ 	.word	0xfffffffd
	.align		4
        /*0018*/ 	.word	0x00000000
	.align		4
        /*001c*/ 	.word	0xfffffffc


//--------------------- .nv.constant4             --------------------------
	.section	.nv.constant4,"a",@progbits
	.align	8
	.align		8
.nv.constant4:
        /*0000*/ 	.dword	_$_str
	.align		8
        /*0008*/ 	.dword	_$_str_$_2


//--------------------- .text.triton_poi_fused__native_batch_norm_legit_no_training_add_relu_18 --------------------------
	.section	.text.triton_poi_fused__native_batch_norm_legit_no_training_add_relu_18,"ax",@progbits
	.align	128
        .global         triton_poi_fused__native_batch_norm_legit_no_training_add_relu_18
        .type           triton_poi_fused__native_batch_norm_legit_no_training_add_relu_18,@function
        .size           triton_poi_fused__native_batch_norm_legit_no_training_add_relu_18,(.L_x_1 - triton_poi_fused__native_batch_norm_legit_no_training_add_relu_18)
        .other          triton_poi_fused__native_batch_norm_legit_no_training_add_relu_18,@"STO_CUDA_ENTRY STV_DEFAULT"
triton_poi_fused__native_batch_norm_legit_no_training_add_relu_18:
.text.triton_poi_fused__native_batch_norm_legit_no_training_add_relu_18:
[----:B------:R-:W-:Y:S01]  /*0000*/  LDC R1, c[0x0][0x28] ;  /* 0x00000a00ff017b82 */ /* 0x000fe20000000800 */
[----:B------:R-:W1:Y:S07]  /*0010*/  S2R R0, SR_TID.X ;  /* 0x0000000000007919 */ /* 0x000e6e0000002100 */
[----:B------:R-:W2:Y:S01]  /*0020*/  LDC.64 R10, c[0x0][0x220] ;  /* 0x00008800ff0a7b82 */ /* 0x000ea20000000a00 */
[----:B------:R-:W-:Y:S01]  /*0030*/  ULDC.64 UR4, c[0x0][0x208] ;  /* 0x0000820000047ab9 */ /* 0x000fe20000000a00 */
[----:B------:R-:W3:Y:S06]  /*0040*/  S2R R5, SR_CTAID.X ;  /* 0x0000000000057919 */ /* 0x000eec0000002500 */
[----:B------:R-:W4:Y:S08]  /*0050*/  LDC.64 R6, c[0x0][0x210] ;  /* 0x00008400ff067b82 */ /* 0x000f300000000a00 */
[----:B------:R-:W5:Y:S08]  /*0060*/  LDC.64 R8, c[0x0][0x218] ;  /* 0x00008600ff087b82 */ /* 0x000f700000000a00 */
[----:B------:R-:W4:Y:S01]  /*0070*/  LDC.64 R12, c[0x0][0x228] ;  /* 0x00008a00ff0c7b82 */ /* 0x000f220000000a00 */
[----:B-1----:R-:W-:-:S07]  /*0080*/  SHF.L.U32 R0, R0, 0x1, RZ ;  /* 0x0000000100007819 */ /* 0x002fce00000006ff */
[----:B------:R-:W1:Y:S01]  /*0090*/  LDC.64 R14, c[0x0][0x230] ;  /* 0x00008c00ff0e7b82 */ /* 0x000e620000000a00 */
[----:B---3--:R-:W-:Y:S02]  /*00a0*/  SHF.R.S32.HI R3, RZ, 0x17, R5 ;  /* 0x00000017ff037819 */ /* 0x008fe40000011405 */
[----:B------:R-:W-:Y:S02]  /*00b0*/  LOP3.LUT R0, R0, 0xfe, RZ, 0xc0, !PT ;  /* 0x000000fe00007812 */ /* 0x000fe400078ec0ff */
[----:B------:R-:W-:Y:S02]  /*00c0*/  SGXT R3, R3, 0x1 ;  /* 0x000000010303781a */ /* 0x000fe40000000200 */
[----:B------:R-:W-:-:S04]  /*00d0*/  LEA R0, R5, R0, 0x8 ;  /* 0x0000000005007211 */ /* 0x000fc800078e40ff */
[----:B------:R-:W-:-:S04]  /*00e0*/  LEA.HI R3, R3, R0, RZ, 0x4 ;  /* 0x0000000003037211 */ /* 0x000fc800078f20ff */
[--C-:B------:R-:W-:Y:S02]  /*00f0*/  SHF.R.S32.HI R2, RZ, 0x4, R3.reuse ;  /* 0x00000004ff027819 */ /* 0x100fe40000011403 */
[----:B------:R-:W-:-:S04]  /*0100*/  SHF.R.S32.HI R3, RZ, 0x1f, R3 ;  /* 0x0000001fff037819 */ /* 0x000fc80000011403 */
[----:B------:R-:W-:-:S04]  /*0110*/  LEA.HI R3, R3, R2, RZ, 0x6 ;  /* 0x0000000203037211 */ /* 0x000fc800078f30ff */
[----:B------:R-:W-:-:S04]  /*0120*/  LOP3.LUT R3, R3, 0xffffffc0, RZ, 0xc0, !PT ;  /* 0xffffffc003037812 */ /* 0x000fc800078ec0ff */
[----:B------:R-:W-:Y:S02]  /*0130*/  IADD3 R17, R2, -R3, RZ ;  /* 0x8000000302117210 */ /* 0x000fe40007ffe0ff */
[----:B------:R-:W3:Y:S03]  /*0140*/  LDC.64 R2, c[0x0][0x238] ;  /* 0x00008e00ff027b82 */ /* 0x000ee60000000a00 */
[----:B--2---:R-:W-:-:S05]  /*0150*/  IMAD.WIDE R10, R17, 0x4, R10 ;  /* 0x00000004110a7825 */ /* 0x004fca00078e020a */
[----:B------:R1:W2:Y:S01]  /*0160*/  LDG.E.EL R4, desc[UR4][R10.64] ;  /* 0x000000040a047981 */ /* 0x0002a2000c2e1900 */
[----:B----4-:R-:W-:-:S04]  /*0170*/  IMAD.WIDE R6, R0, 0x4, R6 ;  /* 0x0000000400067825 */ /* 0x010fc800078e0206 */
[C---:B-----5:R-:W-:Y:S02]  /*0180*/  IMAD.WIDE R8, R17.reuse, 0x4, R8 ;  /* 0x0000000411087825 */ /* 0x060fe400078e0208 */
[----:B------:R-:W4:Y:S02]  /*0190*/  LDG.E.64 R6, desc[UR4][R6.64] ;  /* 0x0000000406067981 */ /* 0x000f24000c1e1b00 */
[C---:B0-----:R-:W-:Y:S02]  /*01a0*/  IMAD.WIDE R12, R17.reuse, 0x4, R12 ;  /* 0x00000004110c7825 */ /* 0x041fe400078e020c */
[----:B------:R0:W4:Y:S02]  /*01b0*/  LDG.E.EL R5, desc[UR4][R8.64] ;  /* 0x0000000408057981 */ /* 0x000124000c2e1900 */
[----:B-1----:R-:W-:Y:S02]  /*01c0*/  IMAD.WIDE R10, R17, 0x4, R14 ;  /* 0x00000004110a7825 */ /* 0x002fe400078e020e */
[----:B------:R1:W5:Y:S02]  /*01d0*/  LDG.E.EL R12, desc[UR4][R12.64] ;  /* 0x000000040c0c7981 */ /* 0x000364000c2e1900 */
[----:B---3--:R-:W-:-:S02]  /*01e0*/  IMAD.WIDE R2, R0, 0x4, R2 ;  /* 0x0000000400027825 */ /* 0x008fc400078e0202 */
[----:B------:R-:W5:Y:S01]  /*01f0*/  LDG.E.EL R11, desc[UR4][R10.64] ;  /* 0x000000040a0b7981 */ /* 0x000f62000c2e1900 */
[----:B0-----:R-:W0:Y:S03]  /*0200*/  LDC.64 R8, c[0x0][0x240] ;  /* 0x00009000ff087b82 */ /* 0x001e260000000a00 */
[----:B------:R-:W3:Y:S01]  /*0210*/  LDG.E.64 R2, desc[UR4][R2.64] ;  /* 0x0000000402027981 */ /* 0x000ee2000c1e1b00 */
[----:B-1----:R-:W-:Y:S01]  /*0220*/  HFMA2.MMA R13, -RZ, RZ, 1.625, 0 ;  /* 0x3e800000ff0d7435 */ /* 0x002fe200000001ff */
[----:B0-----:R-:W-:-:S04]  /*0230*/  IMAD.WIDE R8, R0, 0x4, R8 ;  /* 0x0000000400087825 */ /* 0x001fc800078e0208 */
[----:B--2---:R-:W-:-:S04]  /*0240*/  FADD R4, R4, 9.9999997473787516356e-06 ;  /* 0x3727c5ac04047421 */ /* 0x004fc80000000000 */
[----:B------:R-:W0:Y:S02]  /*0250*/  MUFU.SQRT R14, R4 ;  /* 0x00000004000e7308 */ /* 0x000e240000002000 */
[C---:B0-----:R-:W-:Y:S02]  /*0260*/  FSETP.GT.AND P0, PT, R14.reuse, 8.50705917302346158658e+37, PT ;  /* 0x7e8000000e00780b */ /* 0x041fe40003f04000 */
[----:B------:R-:W-:-:S11]  /*0270*/  FSETP.GEU.AND P1, PT, R14, 1.175494350822287508e-38, PT ;  /* 0x008000000e00780b */ /* 0x000fd60003f2e000 */
[----:B------:R-:W-:-:S04]  /*0280*/  @P0 FMUL R14, R14, 0.25 ;  /* 0x3e8000000e0e0820 */ /* 0x000fc80000400000 */
[----:B------:R-:W-:-:S06]  /*0290*/  @!P1 FMUL R14, R14, 16777216 ;  /* 0x4b8000000e0e9820 */ /* 0x000fcc0000400000 */
[----:B------:R-:W0:Y:S01]  /*02a0*/  MUFU.RCP R14, R14 ;  /* 0x0000000e000e7308 */ /* 0x000e220000001000 */
[----:B------:R-:W-:Y:S01]  /*02b0*/  FSEL R13, R13, 1, P0 ;  /* 0x3f8000000d0d7808 */ /* 0x000fe20000000000 */
[----:B----4-:R-:W-:-:S04]  /*02c0*/  FADD R7, R7, -R5 ;  /* 0x8000000507077221 */ /* 0x010fc80000000000 */
[----:B------:R-:W-:Y:S01]  /*02d0*/  @!P1 FMUL R13, R13, 16777216 ;  /* 0x4b8000000d0d9820 */ /* 0x000fe20000400000 */
[----:B------:R-:W-:-:S03]  /*02e0*/  FADD R6, R6, -R5 ;  /* 0x8000000506067221 */ /* 0x000fc60000000000 */
[----:B0-----:R-:W-:-:S04]  /*02f0*/  FMUL R13, R14, R13 ;  /* 0x0000000d0e0d7220 */ /* 0x001fc80000400000 */
[-C--:B------:R-:W-:Y:S01]  /*0300*/  FMUL R7, R7, R13.reuse ;  /* 0x0000000d07077220 */ /* 0x080fe20000400000 */
[----:B------:R-:W-:-:S03]  /*0310*/  FMUL R6, R6, R13 ;  /* 0x0000000d06067220 */ /* 0x000fc60000400000 */
[C-C-:B-----5:R-:W-:Y:S01]  /*0320*/  FFMA R4, R12.reuse, R7, R11.reuse ;  /* 0x000000070c047223 */ /* 0x160fe2000000000b */
[----:B------:R-:W-:-:S04]  /*0330*/  FFMA R11, R12, R6, R11 ;  /* 0x000000060c0b7223 */ /* 0x000fc8000000000b */
[----:B---3--:R-:W-:Y:S01]  /*0340*/  FSETP.GEU.AND P1, PT, R4, -R3, PT ;  /* 0x800000030400720b */ /* 0x008fe20003f2e000 */
[----:B------:R-:W-:Y:S01]  /*0350*/  FADD R4, R3, R4 ;  /* 0x0000000403047221 */ /* 0x000fe20000000000 */
[----:B------:R-:W-:Y:S01]  /*0360*/  FADD R3, R2, R11 ;  /* 0x0000000b02037221 */ /* 0x000fe20000000000 */
[----:B------:R-:W-:-:S03]  /*0370*/  FSETP.GEU.AND P0, PT, R11, -R2, PT ;  /* 0x800000020b00720b */ /* 0x000fc60003f0e000 */
[----:B------:R-:W-:Y:S02]  /*0380*/  FSEL R5, R4, RZ, P1 ;  /* 0x000000ff04057208 */ /* 0x000fe40000800000 */
[----:B------:R-:W-:-:S05]  /*0390*/  FSEL R4, R3, RZ, P0 ;  /* 0x000000ff03047208 */ /* 0x000fca0000000000 */
[----:B------:R-:W-:Y:S01]  /*03a0*/  STG.E.64 desc[UR4][R8.64], R4 ;  /* 0x0000000408007986 */ /* 0x000fe2000c101b04 */
[----:B------:R-:W-:Y:S05]  /*03b0*/  EXIT ;  /* 0x000000000000794d */ /* 0x000fea0003800000 */
.L_x_0:
[----:B------:R-:W-:-:S00]  /*03c0*/  BRA `(.L_x_0) ;  /* 0xfffffffc00fc7947 */ /* 0x000fc0000383ffff */
[----:B------:R-:W-:-:S00]  /*03d0*/  NOP ;  /* 0x0000000000007918 */ /* 0x000fc00000000000 */
        /* <DEDUP_REMOVED lines=10> */
.L_x_1:


//--------------------- .nv.global.init           --------------------------
	.section	.nv.global.init,"aw",@progbits
.nv.global.init:
	.type		_$_str,@object
	.size		_$_str,(_$_str_$_2 - _$_str)
_$_str:
        /*0000*/ 	.byte	0x5f, 0x5f, 0x43, 0x55, 0x44, 0x41, 0x5f, 0x46, 0x54, 0x5a, 0x00
	.type		_$_str_$_2,@object
	.size		_$_str_$_2,(.L_1 - _$_str_$_2)
_$_str_$_2:
        /*000b*/ 	.byte	0x5f, 0x5f, 0x43, 0x55, 0x44, 0x41, 0x5f, 0x50, 0x52, 0x45, 0x43, 0x5f, 0x53, 0x51, 0x52, 0x54
        /*001b*/ 	.byte	0x00
.L_1:


//--------------------- .nv.constant0.triton_poi_fused__native_batch_norm_legit_no_training_add_relu_18 --------------------------
	.section	.nv.constant0.triton_poi_fused__native_batch_norm_legit_no_training_add_relu_18,"a",@progbits
	.sectionflags	@""
	.align	4
.nv.constant0.triton_poi_fused__native_batch_norm_legit_no_training_add_relu_18:
	.zero		588
